//
// Generated by NVIDIA NVVM Compiler
//
// Compiler Build ID: CL-36424714
// Cuda compilation tools, release 13.0, V13.0.88
// Based on NVVM 20.0.0
//

.version 9.0
.target sm_100
.address_size 64

	// .globl	_Z13conv1d_kernelPKfS0_Pfmm

.visible .entry _Z13conv1d_kernelPKfS0_Pfmm(
	.param .u64 .ptr .align 1 _Z13conv1d_kernelPKfS0_Pfmm_param_0,
	.param .u64 .ptr .align 1 _Z13conv1d_kernelPKfS0_Pfmm_param_1,
	.param .u64 .ptr .align 1 _Z13conv1d_kernelPKfS0_Pfmm_param_2,
	.param .u64 _Z13conv1d_kernelPKfS0_Pfmm_param_3,
	.param .u64 _Z13conv1d_kernelPKfS0_Pfmm_param_4
)
{
	.reg .pred 	%p<56>;
	.reg .b32 	%r<31>;
	.reg .b32 	%f<96>;
	.reg .b64 	%rd<98>;

	ld.param.u64 	%rd22, [_Z13conv1d_kernelPKfS0_Pfmm_param_0];
	ld.param.u64 	%rd23, [_Z13conv1d_kernelPKfS0_Pfmm_param_1];
	ld.param.u64 	%rd19, [_Z13conv1d_kernelPKfS0_Pfmm_param_2];
	ld.param.u64 	%rd20, [_Z13conv1d_kernelPKfS0_Pfmm_param_3];
	ld.param.u64 	%rd21, [_Z13conv1d_kernelPKfS0_Pfmm_param_4];
	cvta.to.global.u64 	%rd1, %rd23;
	cvta.to.global.u64 	%rd2, %rd22;
	mov.u32 	%r20, %ntid.x;
	mov.u32 	%r21, %ctaid.x;
	mov.u32 	%r22, %tid.x;
	mad.lo.s32 	%r23, %r20, %r21, %r22;
	add.s64 	%rd24, %rd21, -1;
	shr.u64 	%rd25, %rd24, 1;
	cvt.u32.u64 	%r1, %rd25;
	cvt.s64.s32 	%rd3, %r23;
	setp.le.u64 	%p1, %rd20, %rd3;
	@%p1 bra 	$L__BB0_43;
	setp.eq.s64 	%p2, %rd21, 0;
	mov.f32 	%f75, 0f00000000;
	@%p2 bra 	$L__BB0_42;
	cvt.u32.u64 	%r24, %rd3;
	sub.s32 	%r2, %r24, %r1;
	and.b64  	%rd4, %rd21, 7;
	setp.lt.u64 	%p3, %rd21, 8;
	mov.f32 	%f75, 0f00000000;
	mov.b64 	%rd96, 0;
	@%p3 bra 	$L__BB0_21;
	and.b64  	%rd96, %rd21, -8;
	neg.s64 	%rd6, %rd96;
	add.s32 	%r30, %r2, 3;
	mov.f32 	%f75, 0f00000000;
	mov.b64 	%rd94, 0;
	mov.u64 	%rd93, %rd1;
$L__BB0_4:
	.pragma "nounroll";
	add.s32 	%r5, %r30, -3;
	setp.lt.s32 	%p4, %r5, 0;
	cvt.s64.s32 	%rd28, %r5;
	setp.le.u64 	%p5, %rd20, %rd28;
	or.pred  	%p6, %p4, %p5;
	@%p6 bra 	$L__BB0_6;
	mul.wide.u32 	%rd29, %r5, 4;
	add.s64 	%rd30, %rd2, %rd29;
	ld.global.nc.f32 	%f42, [%rd30];
	ld.global.nc.f32 	%f43, [%rd93];
	fma.rn.f32 	%f75, %f42, %f43, %f75;
$L__BB0_6:
	add.s32 	%r6, %r30, -2;
	setp.lt.s32 	%p7, %r6, 0;
	cvt.s64.s32 	%rd31, %r6;
	setp.le.u64 	%p8, %rd20, %rd31;
	shl.b64 	%rd32, %rd94, 2;
	and.b64  	%rd33, %rd32, 17179869152;
	add.s64 	%rd9, %rd1, %rd33;
	or.pred  	%p9, %p7, %p8;
	@%p9 bra 	$L__BB0_8;
	mul.wide.u32 	%rd34, %r6, 4;
	add.s64 	%rd35, %rd2, %rd34;
	ld.global.nc.f32 	%f44, [%rd35];
	ld.global.nc.f32 	%f45, [%rd9+4];
	fma.rn.f32 	%f75, %f44, %f45, %f75;
$L__BB0_8:
	add.s32 	%r7, %r30, -1;
	setp.lt.s32 	%p10, %r7, 0;
	cvt.s64.s32 	%rd36, %r7;
	setp.le.u64 	%p11, %rd20, %rd36;
	or.pred  	%p12, %p10, %p11;
	@%p12 bra 	$L__BB0_10;
	mul.wide.u32 	%rd37, %r7, 4;
	add.s64 	%rd38, %rd2, %rd37;
	ld.global.nc.f32 	%f46, [%rd38];
	ld.global.nc.f32 	%f47, [%rd9+8];
	fma.rn.f32 	%f75, %f46, %f47, %f75;
$L__BB0_10:
	add.s32 	%r8, %r30, 4;
	setp.lt.s32 	%p13, %r30, 0;
	cvt.s64.s32 	%rd39, %r30;
	setp.le.u64 	%p14, %rd20, %rd39;
	or.pred  	%p15, %p13, %p14;
	@%p15 bra 	$L__BB0_12;
	mul.wide.u32 	%rd40, %r30, 4;
	add.s64 	%rd41, %rd2, %rd40;
	ld.global.nc.f32 	%f48, [%rd41];
	ld.global.nc.f32 	%f49, [%rd9+12];
	fma.rn.f32 	%f75, %f48, %f49, %f75;
$L__BB0_12:
	add.s32 	%r9, %r30, 1;
	setp.lt.s32 	%p16, %r9, 0;
	cvt.s64.s32 	%rd42, %r9;
	setp.le.u64 	%p17, %rd20, %rd42;
	or.pred  	%p18, %p16, %p17;
	@%p18 bra 	$L__BB0_14;
	mul.wide.u32 	%rd43, %r9, 4;
	add.s64 	%rd44, %rd2, %rd43;
	ld.global.nc.f32 	%f50, [%rd44];
	ld.global.nc.f32 	%f51, [%rd9+16];
	fma.rn.f32 	%f75, %f50, %f51, %f75;
$L__BB0_14:
	add.s32 	%r10, %r30, 2;
	setp.lt.s32 	%p19, %r10, 0;
	cvt.s64.s32 	%rd45, %r10;
	setp.le.u64 	%p20, %rd20, %rd45;
	or.pred  	%p21, %p19, %p20;
	@%p21 bra 	$L__BB0_16;
	mul.wide.u32 	%rd46, %r10, 4;
	add.s64 	%rd47, %rd2, %rd46;
	ld.global.nc.f32 	%f52, [%rd47];
	ld.global.nc.f32 	%f53, [%rd9+20];
	fma.rn.f32 	%f75, %f52, %f53, %f75;
$L__BB0_16:
	add.s32 	%r11, %r30, 3;
	setp.lt.s32 	%p22, %r11, 0;
	cvt.s64.s32 	%rd48, %r11;
	setp.le.u64 	%p23, %rd20, %rd48;
	or.pred  	%p24, %p22, %p23;
	@%p24 bra 	$L__BB0_18;
	mul.wide.u32 	%rd49, %r11, 4;
	add.s64 	%rd50, %rd2, %rd49;
	ld.global.nc.f32 	%f54, [%rd50];
	ld.global.nc.f32 	%f55, [%rd9+24];
	fma.rn.f32 	%f75, %f54, %f55, %f75;
$L__BB0_18:
	setp.lt.s32 	%p25, %r8, 0;
	cvt.s64.s32 	%rd51, %r8;
	setp.le.u64 	%p26, %rd20, %rd51;
	or.pred  	%p27, %p25, %p26;
	@%p27 bra 	$L__BB0_20;
	mul.wide.u32 	%rd52, %r8, 4;
	add.s64 	%rd53, %rd2, %rd52;
	ld.global.nc.f32 	%f56, [%rd53];
	ld.global.nc.f32 	%f57, [%rd9+28];
	fma.rn.f32 	%f75, %f56, %f57, %f75;
$L__BB0_20:
	add.s64 	%rd94, %rd94, 8;
	add.s64 	%rd54, %rd6, %rd94;
	add.s32 	%r30, %r30, 8;
	add.s64 	%rd93, %rd93, 32;
	setp.ne.s64 	%p28, %rd54, 0;
	@%p28 bra 	$L__BB0_4;
$L__BB0_21:
	setp.eq.s64 	%p29, %rd4, 0;
	@%p29 bra 	$L__BB0_42;
	and.b64  	%rd13, %rd21, 3;
	setp.lt.u64 	%p30, %rd4, 4;
	@%p30 bra 	$L__BB0_32;
	cvt.u32.u64 	%r27, %rd96;
	add.s32 	%r13, %r2, %r27;
	setp.lt.s32 	%p31, %r13, 0;
	cvt.s64.s32 	%rd55, %r13;
	setp.le.u64 	%p32, %rd20, %rd55;
	or.pred  	%p33, %p31, %p32;
	@%p33 bra 	$L__BB0_25;
	mul.wide.u32 	%rd56, %r13, 4;
	add.s64 	%rd57, %rd2, %rd56;
	ld.global.nc.f32 	%f59, [%rd57];
	shl.b64 	%rd58, %rd96, 2;
	add.s64 	%rd59, %rd1, %rd58;
	ld.global.nc.f32 	%f60, [%rd59];
	fma.rn.f32 	%f75, %f59, %f60, %f75;
$L__BB0_25:
	add.s32 	%r14, %r13, 1;
	setp.lt.s32 	%p34, %r14, 0;
	cvt.s64.s32 	%rd60, %r14;
	setp.le.u64 	%p35, %rd20, %rd60;
	shl.b64 	%rd61, %rd96, 2;
	and.b64  	%rd62, %rd61, 17179869180;
	add.s64 	%rd14, %rd1, %rd62;
	or.pred  	%p36, %p34, %p35;
	@%p36 bra 	$L__BB0_27;
	mul.wide.u32 	%rd63, %r14, 4;
	add.s64 	%rd64, %rd2, %rd63;
	ld.global.nc.f32 	%f61, [%rd64];
	ld.global.nc.f32 	%f62, [%rd14+4];
	fma.rn.f32 	%f75, %f61, %f62, %f75;
$L__BB0_27:
	add.s32 	%r15, %r13, 2;
	setp.lt.s32 	%p37, %r15, 0;
	cvt.s64.s32 	%rd65, %r15;
	setp.le.u64 	%p38, %rd20, %rd65;
	or.pred  	%p39, %p37, %p38;
	@%p39 bra 	$L__BB0_29;
	mul.wide.u32 	%rd66, %r15, 4;
	add.s64 	%rd67, %rd2, %rd66;
	ld.global.nc.f32 	%f63, [%rd67];
	ld.global.nc.f32 	%f64, [%rd14+8];
	fma.rn.f32 	%f75, %f63, %f64, %f75;
$L__BB0_29:
	add.s32 	%r16, %r13, 3;
	setp.lt.s32 	%p40, %r16, 0;
	cvt.s64.s32 	%rd68, %r16;
	setp.le.u64 	%p41, %rd20, %rd68;
	or.pred  	%p42, %p40, %p41;
	@%p42 bra 	$L__BB0_31;
	mul.wide.u32 	%rd69, %r16, 4;
	add.s64 	%rd70, %rd2, %rd69;
	ld.global.nc.f32 	%f65, [%rd70];
	ld.global.nc.f32 	%f66, [%rd14+12];
	fma.rn.f32 	%f75, %f65, %f66, %f75;
$L__BB0_31:
	add.s64 	%rd71, %rd96, 4;
	and.b64  	%rd96, %rd71, 4294967295;
$L__BB0_32:
	setp.eq.s64 	%p43, %rd13, 0;
	@%p43 bra 	$L__BB0_42;
	setp.eq.s64 	%p44, %rd13, 1;
	@%p44 bra 	$L__BB0_39;
	cvt.u32.u64 	%r28, %rd96;
	add.s32 	%r17, %r2, %r28;
	setp.lt.s32 	%p45, %r17, 0;
	cvt.s64.s32 	%rd72, %r17;
	setp.le.u64 	%p46, %rd20, %rd72;
	or.pred  	%p47, %p45, %p46;
	@%p47 bra 	$L__BB0_36;
	mul.wide.u32 	%rd73, %r17, 4;
	add.s64 	%rd74, %rd2, %rd73;
	ld.global.nc.f32 	%f68, [%rd74];
	shl.b64 	%rd75, %rd96, 2;
	add.s64 	%rd76, %rd1, %rd75;
	ld.global.nc.f32 	%f69, [%rd76];
	fma.rn.f32 	%f75, %f68, %f69, %f75;
$L__BB0_36:
	add.s32 	%r18, %r17, 1;
	setp.lt.s32 	%p48, %r18, 0;
	cvt.s64.s32 	%rd77, %r18;
	setp.le.u64 	%p49, %rd20, %rd77;
	or.pred  	%p50, %p48, %p49;
	@%p50 bra 	$L__BB0_38;
	mul.wide.u32 	%rd78, %r18, 4;
	add.s64 	%rd79, %rd2, %rd78;
	ld.global.nc.f32 	%f70, [%rd79];
	shl.b64 	%rd80, %rd96, 2;
	and.b64  	%rd81, %rd80, 17179869180;
	add.s64 	%rd82, %rd1, %rd81;
	ld.global.nc.f32 	%f71, [%rd82+4];
	fma.rn.f32 	%f75, %f70, %f71, %f75;
$L__BB0_38:
	add.s64 	%rd83, %rd96, 2;
	and.b64  	%rd96, %rd83, 4294967295;
$L__BB0_39:
	and.b64  	%rd84, %rd21, 1;
	setp.eq.b64 	%p51, %rd84, 1;
	not.pred 	%p52, %p51;
	@%p52 bra 	$L__BB0_42;
	cvt.u32.u64 	%r29, %rd96;
	add.s32 	%r19, %r2, %r29;
	setp.lt.s32 	%p53, %r19, 0;
	cvt.s64.s32 	%rd85, %r19;
	setp.le.u64 	%p54, %rd20, %rd85;
	or.pred  	%p55, %p53, %p54;
	@%p55 bra 	$L__BB0_42;
	mul.wide.u32 	%rd86, %r19, 4;
	add.s64 	%rd87, %rd2, %rd86;
	ld.global.nc.f32 	%f72, [%rd87];
	shl.b64 	%rd88, %rd96, 2;
	add.s64 	%rd89, %rd1, %rd88;
	ld.global.nc.f32 	%f73, [%rd89];
	fma.rn.f32 	%f75, %f72, %f73, %f75;
$L__BB0_42:
	cvta.to.global.u64 	%rd90, %rd19;
	shl.b64 	%rd91, %rd3, 2;
	add.s64 	%rd92, %rd90, %rd91;
	st.global.f32 	[%rd92], %f75;
$L__BB0_43:
	ret;

}


// ===== COMPILED SASS (sm_100) =====

	.target	sm_100

	.elftype	@"ET_EXEC"


//--------------------- .note.nv.tkinfo           --------------------------
	.section	.note.nv.tkinfo,"",@"SHT_NOTE"
	.sectionflags	@"SHF_NOTE_NV_TKINFO"
	.tkinfo
        /*0018*/ 	.word	0x00000002
        /*0030*/ 	.string	""
        /*0030*/ 	.string	"ptxas"
        /*0030*/ 	.string	"Cuda compilation tools, release 13.0, V13.0.88"
        /*0030*/ 	.string	"Build cuda_13.0.r13.0/compiler.36424714_0"
        /*0030*/ 	.string	"-arch sm_100 -m 64 "



//--------------------- .note.nv.cuinfo           --------------------------
	.section	.note.nv.cuinfo,"",@"SHT_NOTE"
	.sectionflags	@"SHF_NOTE_NV_CUINFO"
        /*0018*/ 	.short	0x0002
        /*001a*/ 	.short	0x0064
        /*001c*/ 	.short	0x0082
	.zero		2


//--------------------- .nv.info                  --------------------------
	.section	.nv.info,"",@"SHT_CUDA_INFO"
	.align	4


	//----- nvinfo : EIATTR_REGCOUNT
	.align		4
        /*0000*/ 	.byte	0x04, 0x2f
        /*0002*/ 	.short	(.L_1 - .L_0)
	.align		4
.L_0:
        /*0004*/ 	.word	index@(_Z13conv1d_kernelPKfS0_Pfmm)
        /*0008*/ 	.word	0x00000020


	//----- nvinfo : EIATTR_FRAME_SIZE
	.align		4
.L_1:
        /*000c*/ 	.byte	0x04, 0x11
        /*000e*/ 	.short	(.L_3 - .L_2)
	.align		4
.L_2:
        /*0010*/ 	.word	index@(_Z13conv1d_kernelPKfS0_Pfmm)
        /*0014*/ 	.word	0x00000000


	//----- nvinfo : EIATTR_MIN_STACK_SIZE
	.align		4
.L_3:
        /*0018*/ 	.byte	0x04, 0x12
        /*001a*/ 	.short	(.L_5 - .L_4)
	.align		4
.L_4:
        /*001c*/ 	.word	index@(_Z13conv1d_kernelPKfS0_Pfmm)
        /*0020*/ 	.word	0x00000000
.L_5:


//--------------------- .nv.compat                --------------------------
	.section	.nv.compat,"",@"SHT_CUDA_COMPAT_INFO"
	.align	4
        /*0000*/ 	.byte	0x02, 0x09, 0x00, 0x00, 0x02, 0x02, 0x01, 0x00, 0x02, 0x05, 0x05, 0x00, 0x03, 0x07, 0x01, 0x01
        /*0010*/ 	.byte	0x02, 0x03, 0x00, 0x00, 0x02, 0x06, 0x01, 0x00, 0x04, 0x0b, 0x08, 0x00, 0x09, 0x00, 0x00, 0x00
        /*0020*/ 	.byte	0x00, 0x00, 0x00, 0x00


//--------------------- .nv.info._Z13conv1d_kernelPKfS0_Pfmm --------------------------
	.section	.nv.info._Z13conv1d_kernelPKfS0_Pfmm,"",@"SHT_CUDA_INFO"
	.sectionflags	@""
	.align	4


	//----- nvinfo : EIATTR_CUDA_API_VERSION
	.align		4
        /*0000*/ 	.byte	0x04, 0x37
        /*0002*/ 	.short	(.L_7 - .L_6)
.L_6:
        /*0004*/ 	.word	0x00000082


	//----- nvinfo : EIATTR_KPARAM_INFO
	.align		4
.L_7:
        /*0008*/ 	.byte	0x04, 0x17
        /*000a*/ 	.short	(.L_9 - .L_8)
.L_8:
        /*000c*/ 	.word	0x00000000
        /*0010*/ 	.short	0x0004
        /*0012*/ 	.short	0x0020
        /*0014*/ 	.byte	0x00, 0xf0, 0x21, 0x00


	//----- nvinfo : EIATTR_KPARAM_INFO
	.align		4
.L_9:
        /*0018*/ 	.byte	0x04, 0x17
        /*001a*/ 	.short	(.L_11 - .L_10)
.L_10:
        /*001c*/ 	.word	0x00000000
        /*0020*/ 	.short	0x0003
        /*0022*/ 	.short	0x0018
        /*0024*/ 	.byte	0x00, 0xf0, 0x21, 0x00


	//----- nvinfo : EIATTR_KPARAM_INFO
	.align		4
.L_11:
        /*0028*/ 	.byte	0x04, 0x17
        /*002a*/ 	.short	(.L_13 - .L_12)
.L_12:
        /*002c*/ 	.word	0x00000000
        /*0030*/ 	.short	0x0002
        /*0032*/ 	.short	0x0010
        /*0034*/ 	.byte	0x00, 0xf5, 0x21, 0x00


	//----- nvinfo : EIATTR_KPARAM_INFO
	.align		4
.L_13:
        /*0038*/ 	.byte	0x04, 0x17
        /*003a*/ 	.short	(.L_15 - .L_14)
.L_14:
        /*003c*/ 	.word	0x00000000
        /*0040*/ 	.short	0x0001
        /*0042*/ 	.short	0x0008
        /*0044*/ 	.byte	0x00, 0xf5, 0x21, 0x00


	//----- nvinfo : EIATTR_KPARAM_INFO
	.align		4
.L_15:
        /*0048*/ 	.byte	0x04, 0x17
        /*004a*/ 	.short	(.L_17 - .L_16)
.L_16:
        /*004c*/ 	.word	0x00000000
        /*0050*/ 	.short	0x0000
        /*0052*/ 	.short	0x0000
        /*0054*/ 	.byte	0x00, 0xf5, 0x21, 0x00


	//----- nvinfo : EIATTR_SPARSE_MMA_MASK
	.align		4
.L_17:
        /*0058*/ 	.byte	0x03, 0x50
        /*005a*/ 	.short	0x0000


	//----- nvinfo : EIATTR_MAXREG_COUNT
	.align		4
        /*005c*/ 	.byte	0x03, 0x1b
        /*005e*/ 	.short	0x00ff


	//----- nvinfo : EIATTR_MERCURY_ISA_VERSION
	.align		4
        /*0060*/ 	.byte	0x03, 0x5f
        /*0062*/ 	.short	0x0101


	//----- nvinfo : EIATTR_VRC_CTA_INIT_COUNT
	.align		4
        /*0064*/ 	.byte	0x02, 0x4a
	.zero		1
	.zero		1


	//----- nvinfo : EIATTR_EXIT_INSTR_OFFSETS
	.align		4
        /*0068*/ 	.byte	0x04, 0x1c
        /*006a*/ 	.short	(.L_19 - .L_18)


	//   ....[0]....
.L_18:
        /*006c*/ 	.word	0x00000090


	//   ....[1]....
        /*0070*/ 	.word	0x00001020


	//----- nvinfo : EIATTR_CRS_STACK_SIZE
	.align		4
.L_19:
        /*0074*/ 	.byte	0x04, 0x1e
        /*0076*/ 	.short	(.L_21 - .L_20)
.L_20:
        /*0078*/ 	.word	0x00000000


	//----- nvinfo : EIATTR_CBANK_PARAM_SIZE
	.align		4
.L_21:
        /*007c*/ 	.byte	0x03, 0x19
        /*007e*/ 	.short	0x0028


	//----- nvinfo : EIATTR_PARAM_CBANK
	.align		4
        /*0080*/ 	.byte	0x04, 0x0a
        /*0082*/ 	.short	(.L_23 - .L_22)
	.align		4
.L_22:
        /*0084*/ 	.word	index@(.nv.constant0._Z13conv1d_kernelPKfS0_Pfmm)
        /*0088*/ 	.short	0x0380
        /*008a*/ 	.short	0x0028


	//----- nvinfo : EIATTR_SW_WAR
	.align		4
.L_23:
        /*008c*/ 	.byte	0x04, 0x36
        /*008e*/ 	.short	(.L_25 - .L_24)
.L_24:
        /*0090*/ 	.word	0x00000008
.L_25:


//--------------------- .nv.callgraph             --------------------------
	.section	.nv.callgraph,"",@"SHT_CUDA_CALLGRAPH"
	.align	4
	.sectionentsize	8
	.align		4
        /*0000*/ 	.word	0x00000000
	.align		4
        /*0004*/ 	.word	0xffffffff
	.align		4
        /*0008*/ 	.word	0x00000000
	.align		4
        /*000c*/ 	.word	0xfffffffe
	.align		4
        /*0010*/ 	.word	0x00000000
	.align		4
        /*0014*/ 	.word	0xfffffffd
	.align		4
        /*0018*/ 	.word	0x00000000
	.align		4
        /*001c*/ 	.word	0xfffffffc


//--------------------- .text._Z13conv1d_kernelPKfS0_Pfmm --------------------------
	.section	.text._Z13conv1d_kernelPKfS0_Pfmm,"ax",@progbits
	.align	128
        .global         _Z13conv1d_kernelPKfS0_Pfmm
        .type           _Z13conv1d_kernelPKfS0_Pfmm,@function
        .size           _Z13conv1d_kernelPKfS0_Pfmm,(.L_x_7 - _Z13conv1d_kernelPKfS0_Pfmm)
        .other          _Z13conv1d_kernelPKfS0_Pfmm,@"STO_CUDA_ENTRY STV_DEFAULT"
_Z13conv1d_kernelPKfS0_Pfmm:
.text._Z13conv1d_kernelPKfS0_Pfmm:
[----:B------:R-:W-:Y:S01]  /*0000*/  LDC R1, c[0x0][0x37c] ;  /* 0x0000df00ff017b82 */ /* 0x000fe20000000800 */
[----:B------:R-:W0:Y:S01]  /*0010*/  S2R R2, SR_CTAID.X ;  /* 0x0000000000027919 */ /* 0x000e220000002500 */
[----:B------:R-:W0:Y:S01]  /*0020*/  LDCU UR4, c[0x0][0x360] ;  /* 0x00006c00ff0477ac */ /* 0x000e220008000800 */
[----:B------:R-:W0:Y:S01]  /*0030*/  S2R R3, SR_TID.X ;  /* 0x0000000000037919 */ /* 0x000e220000002100 */
[----:B------:R-:W1:Y:S01]  /*0040*/  LDCU.64 UR10, c[0x0][0x398] ;  /* 0x00007300ff0a77ac */ /* 0x000e620008000a00 */
[----:B0-----:R-:W-:-:S05]  /*0050*/  IMAD R2, R2, UR4, R3 ;  /* 0x0000000402027c24 */ /* 0x001fca000f8e0203 */
[----:B-1----:R-:W-:Y:S02]  /*0060*/  ISETP.GE.U32.AND P0, PT, R2, UR10, PT ;  /* 0x0000000a02007c0c */ /* 0x002fe4000bf06070 */
[----:B------:R-:W-:-:S04]  /*0070*/  SHF.R.S32.HI R3, RZ, 0x1f, R2 ;  /* 0x0000001fff037819 */ /* 0x000fc80000011402 */
[----:B------:R-:W-:-:S13]  /*0080*/  ISETP.GE.U32.AND.EX P0, PT, R3, UR11, PT, P0 ;  /* 0x0000000b03007c0c */ /* 0x000fda000bf06100 */
[----:B------:R-:W-:Y:S05]  /*0090*/  @P0 EXIT ;  /* 0x000000000000094d */ /* 0x000fea0003800000 */
[----:B------:R-:W0:Y:S01]  /*00a0*/  LDCU.64 UR8, c[0x0][0x3a0] ;  /* 0x00007400ff0877ac */ /* 0x000e220008000a00 */
[----:B------:R-:W-:Y:S01]  /*00b0*/  IMAD.MOV.U32 R0, RZ, RZ, RZ ;  /* 0x000000ffff007224 */ /* 0x000fe200078e00ff */
[----:B------:R-:W1:Y:S01]  /*00c0*/  LDCU.64 UR12, c[0x0][0x358] ;  /* 0x00006b00ff0c77ac */ /* 0x000e620008000a00 */
[----:B0-----:R-:W-:-:S04]  /*00d0*/  UIADD3 UR4, UP0, UPT, UR8, -0x1, URZ ;  /* 0xffffffff08047890 */ /* 0x001fc8000ff1e0ff */
[----:B------:R-:W-:Y:S02]  /*00e0*/  UIADD3.X UR5, UPT, UPT, UR9, -0x1, URZ, UP0, !UPT ;  /* 0xffffffff09057890 */ /* 0x000fe400087fe4ff */
[----:B------:R-:W-:Y:S02]  /*00f0*/  UISETP.NE.U32.AND UP0, UPT, UR8, URZ, UPT ;  /* 0x000000ff0800728c */ /* 0x000fe4000bf05070 */
[----:B------:R-:W-:Y:S02]  /*0100*/  USHF.R.U64 UR4, UR4, 0x1, UR5 ;  /* 0x0000000104047899 */ /* 0x000fe40008001205 */
[----:B------:R-:W-:-:S09]  /*0110*/  UISETP.NE.AND.EX UP0, UPT, UR9, URZ, UPT, UP0 ;  /* 0x000000ff0900728c */ /* 0x000fd2000bf05300 */
[----:B-1----:R-:W-:Y:S05]  /*0120*/  BRA.U !UP0, `(.L_x_0) ;  /* 0x0000000d08ac7547 */ /* 0x002fea000b800000 */
[----:B------:R-:W-:Y:S01]  /*0130*/  UISETP.GE.U32.AND UP1, UPT, UR8, 0x8, UPT ;  /* 0x000000080800788c */ /* 0x000fe2000bf26070 */
[----:B------:R-:W-:Y:S01]  /*0140*/  VIADD R4, R2, -UR4 ;  /* 0x8000000402047c36 */ /* 0x000fe20008000000 */
[----:B------:R-:W-:Y:S01]  /*0150*/  ULOP3.LUT UR16, UR8, 0x7, URZ, 0xc0, !UPT ;  /* 0x0000000708107892 */ /* 0x000fe2000f8ec0ff */
[----:B------:R-:W-:Y:S01]  /*0160*/  IMAD.MOV.U32 R0, RZ, RZ, RZ ;  /* 0x000000ffff007224 */ /* 0x000fe200078e00ff */
[----:B------:R-:W-:Y:S01]  /*0170*/  UISETP.GE.U32.AND.EX UP1, UPT, UR9, URZ, UPT, UP1 ;  /* 0x000000ff0900728c */ /* 0x000fe2000bf26110 */
[----:B------:R-:W-:Y:S01]  /*0180*/  IMAD.MOV.U32 R5, RZ, RZ, RZ ;  /* 0x000000ffff057224 */ /* 0x000fe200078e00ff */
[----:B------:R-:W-:Y:S01]  /*0190*/  UISETP.NE.U32.AND UP0, UPT, UR16, URZ, UPT ;  /* 0x000000ff1000728c */ /* 0x000fe2000bf05070 */
[----:B------:R-:W-:-:S03]  /*01a0*/  IMAD.MOV.U32 R6, RZ, RZ, RZ ;  /* 0x000000ffff067224 */ /* 0x000fc600078e00ff */
[----:B------:R-:W-:-:S03]  /*01b0*/  UISETP.NE.AND.EX UP0, UPT, URZ, URZ, UPT, UP0 ;  /* 0x000000ffff00728c */ /* 0x000fc6000bf05300 */
[----:B------:R-:W-:Y:S08]  /*01c0*/  BRA.U !UP1, `(.L_x_1) ;  /* 0x0000000509b87547 */ /* 0x000ff0000b800000 */
[----:B------:R-:W0:Y:S01]  /*01d0*/  LDC R6, c[0x0][0x3a4] ;  /* 0x0000e900ff067b82 */ /* 0x000e220000000800 */
[----:B------:R-:W-:Y:S01]  /*01e0*/  ULOP3.LUT UR8, UR8, 0xfffffff8, URZ, 0xc0, !UPT ;  /* 0xfffffff808087892 */ /* 0x000fe2000f8ec0ff */
[----:B------:R-:W-:Y:S01]  /*01f0*/  VIADD R7, R4, 0x3 ;  /* 0x0000000304077836 */ /* 0x000fe20000000000 */
[----:B------:R-:W1:Y:S01]  /*0200*/  LDCU UR9, c[0x0][0x3a4] ;  /* 0x00007480ff0977ac */ /* 0x000e620008000800 */
[----:B------:R-:W-:-:S03]  /*0210*/  IMAD.MOV.U32 R0, RZ, RZ, RZ ;  /* 0x000000ffff007224 */ /* 0x000fc600078e00ff */
[----:B------:R-:W-:Y:S01]  /*0220*/  IMAD.U32 R5, RZ, RZ, UR8 ;  /* 0x00000008ff057e24 */ /* 0x000fe2000f8e00ff */
[----:B------:R-:W2:Y:S01]  /*0230*/  LDCU.64 UR14, c[0x0][0x388] ;  /* 0x00007100ff0e77ac */ /* 0x000ea20008000a00 */
[----:B------:R-:W3:Y:S01]  /*0240*/  LDCU.64 UR18, c[0x0][0x388] ;  /* 0x00007100ff1277ac */ /* 0x000ee20008000a00 */
[----:B------:R-:W4:Y:S01]  /*0250*/  LDCU.64 UR10, c[0x0][0x398] ;  /* 0x00007300ff0a77ac */ /* 0x000f220008000a00 */
[----:B------:R-:W-:Y:S01]  /*0260*/  UMOV UR4, URZ ;  /* 0x000000ff00047c82 */ /* 0x000fe20008000000 */
[----:B------:R-:W-:-:S05]  /*0270*/  UMOV UR5, URZ ;  /* 0x000000ff00057c82 */ /* 0x000fca0008000000 */
.L_x_2:
[----:B------:R-:W-:Y:S02]  /*0280*/  VIADD R13, R7, 0xfffffffd ;  /* 0xfffffffd070d7836 */ /* 0x000fe40000000000 */
[----:B--2---:R-:W-:-:S03]  /*0290*/  IMAD.U32 R9, RZ, RZ, UR15 ;  /* 0x0000000fff097e24 */ /* 0x004fc6000f8e00ff */
[----:B----4-:R-:W-:Y:S02]  /*02a0*/  ISETP.GE.U32.AND P5, PT, R13, UR10, PT ;  /* 0x0000000a0d007c0c */ /* 0x010fe4000bfa6070 */
[----:B------:R-:W-:-:S04]  /*02b0*/  SHF.R.S32.HI R8, RZ, 0x1f, R13 ;  /* 0x0000001fff087819 */ /* 0x000fc8000001140d */
[----:B------:R-:W-:Y:S01]  /*02c0*/  ISETP.GE.U32.AND.EX P5, PT, R8, UR11, PT, P5 ;  /* 0x0000000b08007c0c */ /* 0x000fe2000bfa6150 */
[----:B------:R-:W-:-:S03]  /*02d0*/  IMAD.U32 R8, RZ, RZ, UR14 ;  /* 0x0000000eff087e24 */ /* 0x000fc6000f8e00ff */
[----:B------:R-:W-:-:S13]  /*02e0*/  ISETP.LT.OR P5, PT, R13, RZ, P5 ;  /* 0x000000ff0d00720c */ /* 0x000fda0002fa1670 */
[----:B------:R-:W2:Y:S01]  /*02f0*/  @!P5 LDC.64 R10, c[0x0][0x380] ;  /* 0x0000e000ff0adb82 */ /* 0x000ea20000000a00 */
[----:B------:R4:W5:Y:S01]  /*0300*/  @!P5 LDG.E.CONSTANT R12, desc[UR12][R8.64] ;  /* 0x0000000c080cd981 */ /* 0x000962000c1e9900 */
[----:B--2---:R-:W-:-:S06]  /*0310*/  @!P5 IMAD.WIDE.U32 R10, R13, 0x4, R10 ;  /* 0x000000040d0ad825 */ /* 0x004fcc00078e000a */
[----:B------:R2:W5:Y:S01]  /*0320*/  @!P5 LDG.E.CONSTANT R11, desc[UR12][R10.64] ;  /* 0x0000000c0a0bd981 */ /* 0x000562000c1e9900 */
[C---:B------:R-:W-:Y:S02]  /*0330*/  VIADD R15, R7.reuse, 0xffffffff ;  /* 0xffffffff070f7836 */ /* 0x040fe40000000000 */
[----:B------:R-:W-:-:S03]  /*0340*/  VIADD R23, R7, 0xfffffffe ;  /* 0xfffffffe07177836 */ /* 0x000fc60000000000 */
[----:B------:R-:W-:Y:S02]  /*0350*/  ISETP.GE.U32.AND P4, PT, R15, UR10, PT ;  /* 0x0000000a0f007c0c */ /* 0x000fe4000bf86070 */
[----:B------:R-:W-:Y:S02]  /*0360*/  SHF.R.S32.HI R14, RZ, 0x1f, R15 ;  /* 0x0000001fff0e7819 */ /* 0x000fe4000001140f */
[----:B------:R-:W-:Y:S02]  /*0370*/  ISETP.GE.U32.AND P0, PT, R23, UR10, PT ;  /* 0x0000000a17007c0c */ /* 0x000fe4000bf06070 */
[----:B------:R-:W-:Y:S02]  /*0380*/  ISETP.GE.U32.AND.EX P4, PT, R14, UR11, PT, P4 ;  /* 0x0000000b0e007c0c */ /* 0x000fe4000bf86140 */
[----:B------:R-:W-:Y:S01]  /*0390*/  SHF.R.S32.HI R13, RZ, 0x1f, R23 ;  /* 0x0000001fff0d7819 */ /* 0x000fe20000011417 */
[----:B----4-:R-:W-:Y:S01]  /*03a0*/  VIADD R8, R7, 0x1 ;  /* 0x0000000107087836 */ /* 0x010fe20000000000 */
[----:B------:R-:W-:-:S02]  /*03b0*/  ISETP.LT.OR P4, PT, R15, RZ, P4 ;  /* 0x000000ff0f00720c */ /* 0x000fc40002781670 */
[----:B------:R-:W-:Y:S01]  /*03c0*/  ISETP.GE.U32.AND.EX P0, PT, R13, UR11, PT, P0 ;  /* 0x0000000b0d007c0c */ /* 0x000fe2000bf06100 */
[C---:B------:R-:W-:Y:S01]  /*03d0*/  VIADD R9, R7.reuse, 0x2 ;  /* 0x0000000207097836 */ /* 0x040fe20000000000 */
[----:B------:R-:W-:Y:S02]  /*03e0*/  SHF.R.S32.HI R13, RZ, 0x1f, R7 ;  /* 0x0000001fff0d7819 */ /* 0x000fe40000011407 */
[----:B------:R-:W-:Y:S02]  /*03f0*/  ISETP.GE.U32.AND P3, PT, R7, UR10, PT ;  /* 0x0000000a07007c0c */ /* 0x000fe4000bf66070 */
[----:B------:R-:W-:Y:S02]  /*0400*/  ISETP.LT.OR P0, PT, R23, RZ, P0 ;  /* 0x000000ff1700720c */ /* 0x000fe40000701670 */
[----:B------:R-:W-:Y:S02]  /*0410*/  ISETP.GE.U32.AND P2, PT, R8, UR10, PT ;  /* 0x0000000a08007c0c */ /* 0x000fe4000bf46070 */
[----:B--2---:R-:W-:Y:S01]  /*0420*/  SHF.R.S32.HI R10, RZ, 0x1f, R8 ;  /* 0x0000001fff0a7819 */ /* 0x004fe20000011408 */
[----:B------:R-:W-:Y:S01]  /*0430*/  VIADD R27, R7, 0x3 ;  /* 0x00000003071b7836 */ /* 0x000fe20000000000 */
[----:B------:R-:W-:Y:S01]  /*0440*/  ISETP.GE.U32.AND.EX P3, PT, R13, UR11, PT, P3 ;  /* 0x0000000b0d007c0c */ /* 0x000fe2000bf66130 */
[----:B------:R-:W2:Y:S01]  /*0450*/  @!P4 LDC.64 R20, c[0x0][0x380] ;  /* 0x0000e000ff14cb82 */ /* 0x000ea20000000a00 */
[----:B------:R-:W-:-:S02]  /*0460*/  ISETP.GE.U32.AND.EX P2, PT, R10, UR11, PT, P2 ;  /* 0x0000000b0a007c0c */ /* 0x000fc4000bf46120 */
[----:B------:R-:W-:Y:S02]  /*0470*/  ISETP.GE.U32.AND P6, PT, R9, UR10, PT ;  /* 0x0000000a09007c0c */ /* 0x000fe4000bfc6070 */
[----:B------:R-:W-:Y:S02]  /*0480*/  SHF.R.S32.HI R10, RZ, 0x1f, R9 ;  /* 0x0000001fff0a7819 */ /* 0x000fe40000011409 */
[C---:B------:R-:W-:Y:S01]  /*0490*/  ISETP.LT.OR P3, PT, R7.reuse, RZ, P3 ;  /* 0x000000ff0700720c */ /* 0x040fe20001f61670 */
[----:B------:R-:W-:Y:S01]  /*04a0*/  VIADD R29, R7, 0x4 ;  /* 0x00000004071d7836 */ /* 0x000fe20000000000 */
[----:B------:R-:W-:Y:S01]  /*04b0*/  ISETP.GE.U32.AND.EX P6, PT, R10, UR11, PT, P6 ;  /* 0x0000000b0a007c0c */ /* 0x000fe2000bfc6160 */
[----:B------:R-:W4:Y:S01]  /*04c0*/  @!P0 LDC.64 R18, c[0x0][0x380] ;  /* 0x0000e000ff128b82 */ /* 0x000f220000000a00 */
[----:B------:R-:W-:Y:S02]  /*04d0*/  ISETP.LT.OR P2, PT, R8, RZ, P2 ;  /* 0x000000ff0800720c */ /* 0x000fe40001741670 */
[----:B------:R-:W-:-:S02]  /*04e0*/  ISETP.GE.U32.AND P1, PT, R27, UR10, PT ;  /* 0x0000000a1b007c0c */ /* 0x000fc4000bf26070 */
[----:B------:R-:W-:Y:S02]  /*04f0*/  SHF.R.S32.HI R13, RZ, 0x1f, R27 ;  /* 0x0000001fff0d7819 */ /* 0x000fe4000001141b */
[----:B------:R-:W-:Y:S02]  /*0500*/  ISETP.LT.OR P6, PT, R9, RZ, P6 ;  /* 0x000000ff0900720c */ /* 0x000fe400037c1670 */
[----:B------:R-:W-:Y:S01]  /*0510*/  ISETP.GE.U32.AND.EX P1, PT, R13, UR11, PT, P1 ;  /* 0x0000000b0d007c0c */ /* 0x000fe2000bf26110 */
[----:B------:R-:W-:Y:S01]  /*0520*/  USHF.L.U32 UR6, UR4, 0x2, URZ ;  /* 0x0000000204067899 */ /* 0x000fe200080006ff */
[----:B------:R-:W-:Y:S01]  /*0530*/  SHF.R.S32.HI R10, RZ, 0x1f, R29 ;  /* 0x0000001fff0a7819 */ /* 0x000fe2000001141d */
[----:B------:R-:W1:Y:S01]  /*0540*/  @!P3 LDC.64 R16, c[0x0][0x380] ;  /* 0x0000e000ff10bb82 */ /* 0x000e620000000a00 */
[----:B------:R-:W-:Y:S01]  /*0550*/  ISETP.LT.OR P1, PT, R27, RZ, P1 ;  /* 0x000000ff1b00720c */ /* 0x000fe20000f21670 */
[----:B------:R-:W-:Y:S02]  /*0560*/  USHF.L.U64.HI UR7, UR4, 0x2, UR5 ;  /* 0x0000000204077899 */ /* 0x000fe40008010205 */
[----:B------:R-:W-:-:S02]  /*0570*/  ULOP3.LUT UR6, UR6, 0xffffffe0, URZ, 0xc0, !UPT ;  /* 0xffffffe006067892 */ /* 0x000fc4000f8ec0ff */
[----:B------:R-:W-:Y:S02]  /*0580*/  ULOP3.LUT UR7, UR7, 0x3, URZ, 0xc0, !UPT ;  /* 0x0000000307077892 */ /* 0x000fe4000f8ec0ff */
[----:B---3--:R-:W-:Y:S01]  /*0590*/  UIADD3 UR6, UP1, UPT, UR6, UR18, URZ ;  /* 0x0000001206067290 */ /* 0x008fe2000ff3e0ff */
[----:B--2---:R-:W-:-:S03]  /*05a0*/  @!P4 IMAD.WIDE.U32 R20, R15, 0x4, R20 ;  /* 0x000000040f14c825 */ /* 0x004fc600078e0014 */
[----:B------:R-:W-:Y:S02]  /*05b0*/  UIADD3.X UR7, UPT, UPT, UR7, UR19, URZ, UP1, !UPT ;  /* 0x0000001307077290 */ /* 0x000fe40008ffe4ff */
[----:B------:R-:W2:Y:S01]  /*05c0*/  @!P1 LDC.64 R14, c[0x0][0x380] ;  /* 0x0000e000ff0e9b82 */ /* 0x000ea20000000a00 */
[----:B----4-:R-:W-:Y:S01]  /*05d0*/  @!P0 IMAD.WIDE.U32 R18, R23, 0x4, R18 ;  /* 0x0000000417128825 */ /* 0x010fe200078e0012 */
[----:B------:R-:W3:Y:S03]  /*05e0*/  @!P4 LDG.E.CONSTANT R21, desc[UR12][R20.64] ;  /* 0x0000000c1415c981 */ /* 0x000ee6000c1e9900 */
[----:B------:R-:W-:Y:S02]  /*05f0*/  IMAD.U32 R22, RZ, RZ, UR6 ;  /* 0x00000006ff167e24 */ /* 0x000fe4000f8e00ff */
[----:B------:R-:W-:Y:S01]  /*0600*/  IMAD.U32 R23, RZ, RZ, UR7 ;  /* 0x00000007ff177e24 */ /* 0x000fe2000f8e00ff */
[----:B------:R-:W4:Y:S01]  /*0610*/  @!P0 LDG.E.CONSTANT R19, desc[UR12][R18.64] ;  /* 0x0000000c12138981 */ /* 0x000f22000c1e9900 */
[----:B-1----:R-:W-:-:S03]  /*0620*/  @!P3 IMAD.WIDE.U32 R16, R7, 0x4, R16 ;  /* 0x000000040710b825 */ /* 0x002fc600078e0010 */
[----:B------:R-:W4:Y:S04]  /*0630*/  @!P0 LDG.E.CONSTANT R26, desc[UR12][R22.64+0x4] ;  /* 0x0000040c161a8981 */ /* 0x000f28000c1e9900 */
[----:B------:R-:W3:Y:S04]  /*0640*/  @!P3 LDG.E.CONSTANT R17, desc[UR12][R16.64] ;  /* 0x0000000c1011b981 */ /* 0x000ee8000c1e9900 */
[----:B------:R-:W3:Y:S01]  /*0650*/  @!P2 LDG.E.CONSTANT R18, desc[UR12][R22.64+0x10] ;  /* 0x0000100c1612a981 */ /* 0x000ee2000c1e9900 */
[----:B--2---:R-:W-:-:S03]  /*0660*/  @!P1 IMAD.WIDE.U32 R14, R27, 0x4, R14 ;  /* 0x000000041b0e9825 */ /* 0x004fc600078e000e */
[----:B------:R-:W2:Y:S04]  /*0670*/  @!P6 LDG.E.CONSTANT R20, desc[UR12][R22.64+0x14] ;  /* 0x0000140c1614e981 */ /* 0x000ea8000c1e9900 */
[----:B------:R-:W2:Y:S04]  /*0680*/  @!P1 LDG.E.CONSTANT R16, desc[UR12][R22.64+0x18] ;  /* 0x0000180c16109981 */ /* 0x000ea8000c1e9900 */
[----:B------:R-:W2:Y:S01]  /*0690*/  @!P1 LDG.E.CONSTANT R15, desc[UR12][R14.64] ;  /* 0x0000000c0e0f9981 */ /* 0x000ea2000c1e9900 */
[----:B-----5:R-:W-:Y:S01]  /*06a0*/  @!P5 FFMA R0, R11, R12, R0 ;  /* 0x0000000c0b00d223 */ /* 0x020fe20000000000 */
[----:B------:R-:W-:Y:S01]  /*06b0*/  ISETP.GE.U32.AND P5, PT, R29, UR10, PT ;  /* 0x0000000a1d007c0c */ /* 0x000fe2000bfa6070 */
[----:B------:R-:W1:Y:S03]  /*06c0*/  @!P6 LDC.64 R12, c[0x0][0x380] ;  /* 0x0000e000ff0ceb82 */ /* 0x000e660000000a00 */
[----:B------:R-:W-:-:S05]  /*06d0*/  ISETP.GE.U32.AND.EX P5, PT, R10, UR11, PT, P5 ;  /* 0x0000000b0a007c0c */ /* 0x000fca000bfa6150 */
[----:B------:R-:W5:Y:S01]  /*06e0*/  @!P2 LDC.64 R10, c[0x0][0x380] ;  /* 0x0000e000ff0aab82 */ /* 0x000f620000000a00 */
[----:B------:R-:W-:-:S13]  /*06f0*/  ISETP.LT.OR P5, PT, R29, RZ, P5 ;  /* 0x000000ff1d00720c */ /* 0x000fda0002fa1670 */
[----:B------:R-:W0:Y:S01]  /*0700*/  @!P5 LDC.64 R24, c[0x0][0x380] ;  /* 0x0000e000ff18db82 */ /* 0x000e220000000a00 */
[----:B------:R-:W2:Y:S01]  /*0710*/  @!P5 LDG.E.CONSTANT R27, desc[UR12][R22.64+0x1c] ;  /* 0x00001c0c161bd981 */ /* 0x000ea2000c1e9900 */
[----:B-1----:R-:W-:-:S03]  /*0720*/  @!P6 IMAD.WIDE.U32 R12, R9, 0x4, R12 ;  /* 0x00000004090ce825 */ /* 0x002fc600078e000c */
[----:B------:R-:W2:Y:S04]  /*0730*/  @!P3 LDG.E.CONSTANT R9, desc[UR12][R22.64+0xc] ;  /* 0x00000c0c1609b981 */ /* 0x000ea8000c1e9900 */
[----:B------:R-:W2:Y:S01]  /*0740*/  @!P6 LDG.E.CONSTANT R13, desc[UR12][R12.64] ;  /* 0x0000000c0c0de981 */ /* 0x000ea2000c1e9900 */
[----:B-----5:R-:W-:-:S03]  /*0750*/  @!P2 IMAD.WIDE.U32 R10, R8, 0x4, R10 ;  /* 0x00000004080aa825 */ /* 0x020fc600078e000a */
[----:B------:R-:W3:Y:S04]  /*0760*/  @!P4 LDG.E.CONSTANT R8, desc[UR12][R22.64+0x8] ;  /* 0x0000080c1608c981 */ /* 0x000ee8000c1e9900 */
[----:B------:R-:W5:Y:S01]  /*0770*/  @!P2 LDG.E.CONSTANT R11, desc[UR12][R10.64] ;  /* 0x0000000c0a0ba981 */ /* 0x000f62000c1e9900 */
[----:B0-----:R-:W-:-:S06]  /*0780*/  @!P5 IMAD.WIDE.U32 R24, R29, 0x4, R24 ;  /* 0x000000041d18d825 */ /* 0x001fcc00078e0018 */
[----:B------:R-:W5:Y:S01]  /*0790*/  @!P5 LDG.E.CONSTANT R25, desc[UR12][R24.64] ;  /* 0x0000000c1819d981 */ /* 0x000f62000c1e9900 */
[----:B------:R-:W-:-:S04]  /*07a0*/  UIADD3 UR4, UP1, UPT, UR4, 0x8, URZ ;  /* 0x0000000804047890 */ /* 0x000fc8000ff3e0ff */
[----:B------:R-:W-:Y:S02]  /*07b0*/  UIADD3.X UR5, UPT, UPT, URZ, UR5, URZ, UP1, !UPT ;  /* 0x00000005ff057290 */ /* 0x000fe40008ffe4ff */
[----:B------:R-:W-:-:S04]  /*07c0*/  UIADD3 UR6, UP1, UPT, UR4, -UR8, URZ ;  /* 0x8000000804067290 */ /* 0x000fc8000ff3e0ff */
[----:B------:R-:W-:Y:S02]  /*07d0*/  UIADD3.X UR7, UPT, UPT, UR5, ~UR9, URZ, UP1, !UPT ;  /* 0x8000000905077290 */ /* 0x000fe40008ffe4ff */
[----:B------:R-:W-:Y:S01]  /*07e0*/  UISETP.NE.U32.AND UP1, UPT, UR6, URZ, UPT ;  /* 0x000000ff0600728c */ /* 0x000fe2000bf25070 */
[----:B----4-:R-:W-:-:S03]  /*07f0*/  @!P0 FFMA R0, R19, R26, R0 ;  /* 0x0000001a13008223 */ /* 0x010fc60000000000 */
[----:B------:R-:W-:Y:S01]  /*0800*/  UISETP.NE.AND.EX UP1, UPT, UR7, URZ, UPT, UP1 ;  /* 0x000000ff0700728c */ /* 0x000fe2000bf25310 */
[----:B------:R-:W-:Y:S01]  /*0810*/  VIADD R7, R7, 0x8 ;  /* 0x0000000807077836 */ /* 0x000fe20000000000 */
[----:B------:R-:W-:-:S04]  /*0820*/  UIADD3 UR14, UP2, UPT, UR14, 0x20, URZ ;  /* 0x000000200e0e7890 */ /* 0x000fc8000ff5e0ff */
[----:B------:R-:W-:Y:S01]  /*0830*/  UIADD3.X UR15, UPT, UPT, URZ, UR15, URZ, UP2, !UPT ;  /* 0x0000000fff0f7290 */ /* 0x000fe200097fe4ff */
[----:B---3--:R-:W-:-:S04]  /*0840*/  @!P4 FFMA R0, R21, R8, R0 ;  /* 0x000000081500c223 */ /* 0x008fc80000000000 */
[----:B--2---:R-:W-:-:S04]  /*0850*/  @!P3 FFMA R0, R17, R9, R0 ;  /* 0x000000091100b223 */ /* 0x004fc80000000000 */
[----:B-----5:R-:W-:-:S04]  /*0860*/  @!P2 FFMA R0, R11, R18, R0 ;  /* 0x000000120b00a223 */ /* 0x020fc80000000000 */
[----:B------:R-:W-:-:S04]  /*0870*/  @!P6 FFMA R0, R13, R20, R0 ;  /* 0x000000140d00e223 */ /* 0x000fc80000000000 */
[----:B------:R-:W-:-:S04]  /*0880*/  @!P1 FFMA R0, R15, R16, R0 ;  /* 0x000000100f009223 */ /* 0x000fc80000000000 */
[----:B------:R-:W-:Y:S01]  /*0890*/  @!P5 FFMA R0, R25, R27, R0 ;  /* 0x0000001b1900d223 */ /* 0x000fe20000000000 */
[----:B------:R-:W-:Y:S06]  /*08a0*/  BRA.U UP1, `(.L_x_2) ;  /* 0xfffffff901747547 */ /* 0x000fec000b83ffff */
.L_x_1:
[----:B------:R-:W-:Y:S05]  /*08b0*/  BRA.U !UP0, `(.L_x_0) ;  /* 0x0000000508c87547 */ /* 0x000fea000b800000 */
[----:B------:R-:W0:Y:S01]  /*08c0*/  LDCU UR4, c[0x0][0x3a0] ;  /* 0x00007400ff0477ac */ /* 0x000e220008000800 */
[----:B------:R-:W-:-:S04]  /*08d0*/  UISETP.GE.U32.AND UP0, UPT, UR16, 0x4, UPT ;  /* 0x000000041000788c */ /* 0x000fc8000bf06070 */
[----:B------:R-:W-:Y:S02]  /*08e0*/  UISETP.GE.U32.AND.EX UP0, UPT, URZ, URZ, UPT, UP0 ;  /* 0x000000ffff00728c */ /* 0x000fe4000bf06100 */
[----:B0-----:R-:W-:-:S04]  /*08f0*/  ULOP3.LUT UR5, UR4, 0x3, URZ, 0xc0, !UPT ;  /* 0x0000000304057892 */ /* 0x001fc8000f8ec0ff */
[----:B------:R-:W-:-:S04]  /*0900*/  UISETP.NE.U32.AND UP1, UPT, UR5, URZ, UPT ;  /* 0x000000ff0500728c */ /* 0x000fc8000bf25070 */
[----:B------:R-:W-:Y:S01]  /*0910*/  UISETP.NE.AND.EX UP1, UPT, URZ, URZ, UPT, UP1 ;  /* 0x000000ffff00728c */ /* 0x000fe2000bf25310 */
[----:B------:R-:W-:Y:S10]  /*0920*/  BRA.U !UP0, `(.L_x_3) ;  /* 0x0000000108cc7547 */ /* 0x000ff4000b800000 */
[----:B------:R-:W-:Y:S01]  /*0930*/  IMAD.IADD R23, R4, 0x1, R5 ;  /* 0x0000000104177824 */ /* 0x000fe200078e0205 */
[----:B------:R-:W0:Y:S01]  /*0940*/  LDCU.64 UR6, c[0x0][0x388] ;  /* 0x00007100ff0677ac */ /* 0x000e220008000a00 */
[C---:B------:R-:W-:Y:S01]  /*0950*/  IMAD.SHL.U32 R14, R5.reuse, 0x4, RZ ;  /* 0x00000004050e7824 */ /* 0x040fe200078e00ff */
[----:B------:R-:W-:Y:S01]  /*0960*/  SHF.L.U64.HI R20, R5, 0x2, R6 ;  /* 0x0000000205147819 */ /* 0x000fe20000010206 */
[C---:B------:R-:W-:Y:S01]  /*0970*/  VIADD R15, R23.reuse, 0x1 ;  /* 0x00000001170f7836 */ /* 0x040fe20000000000 */
[C---:B------:R-:W-:Y:S01]  /*0980*/  ISETP.GE.U32.AND P0, PT, R23.reuse, UR10, PT ;  /* 0x0000000a17007c0c */ /* 0x040fe2000bf06070 */
[----:B------:R-:W-:Y:S01]  /*0990*/  VIADD R21, R23, 0x2 ;  /* 0x0000000217157836 */ /* 0x000fe20000000000 */
[----:B------:R-:W-:Y:S02]  /*09a0*/  SHF.R.S32.HI R7, RZ, 0x1f, R23 ;  /* 0x0000001fff077819 */ /* 0x000fe40000011417 */
[----:B------:R-:W-:Y:S02]  /*09b0*/  ISETP.GE.U32.AND P1, PT, R15, UR10, PT ;  /* 0x0000000a0f007c0c */ /* 0x000fe4000bf26070 */
[----:B------:R-:W-:-:S02]  /*09c0*/  SHF.R.S32.HI R8, RZ, 0x1f, R15 ;  /* 0x0000001fff087819 */ /* 0x000fc4000001140f */
[----:B------:R-:W-:Y:S01]  /*09d0*/  ISETP.GE.U32.AND.EX P0, PT, R7, UR11, PT, P0 ;  /* 0x0000000b07007c0c */ /* 0x000fe2000bf06100 */
[----:B------:R-:W-:Y:S01]  /*09e0*/  VIADD R7, R23, 0x3 ;  /* 0x0000000317077836 */ /* 0x000fe20000000000 */
[----:B------:R-:W-:Y:S02]  /*09f0*/  ISETP.GE.U32.AND.EX P1, PT, R8, UR11, PT, P1 ;  /* 0x0000000b08007c0c */ /* 0x000fe4000bf26110 */
[----:B------:R-:W-:Y:S02]  /*0a00*/  ISETP.GE.U32.AND P2, PT, R21, UR10, PT ;  /* 0x0000000a15007c0c */ /* 0x000fe4000bf46070 */
[----:B------:R-:W-:Y:S02]  /*0a10*/  SHF.R.S32.HI R8, RZ, 0x1f, R21 ;  /* 0x0000001fff087819 */ /* 0x000fe40000011415 */
[----:B------:R-:W-:Y:S02]  /*0a20*/  ISETP.LT.OR P0, PT, R23, RZ, P0 ;  /* 0x000000ff1700720c */ /* 0x000fe40000701670 */
[----:B------:R-:W-:-:S02]  /*0a30*/  ISETP.GE.U32.AND.EX P2, PT, R8, UR11, PT, P2 ;  /* 0x0000000b08007c0c */ /* 0x000fc4000bf46120 */
[----:B------:R-:W-:Y:S02]  /*0a40*/  ISETP.LT.OR P1, PT, R15, RZ, P1 ;  /* 0x000000ff0f00720c */ /* 0x000fe40000f21670 */
[----:B------:R-:W-:Y:S02]  /*0a50*/  ISETP.GE.U32.AND P3, PT, R7, UR10, PT ;  /* 0x0000000a07007c0c */ /* 0x000fe4000bf66070 */
[----:B------:R-:W-:Y:S02]  /*0a60*/  SHF.R.S32.HI R8, RZ, 0x1f, R7 ;  /* 0x0000001fff087819 */ /* 0x000fe40000011407 */
[----:B------:R-:W-:Y:S02]  /*0a70*/  ISETP.LT.OR P2, PT, R21, RZ, P2 ;  /* 0x000000ff1500720c */ /* 0x000fe40001741670 */
[----:B------:R-:W-:Y:S01]  /*0a80*/  ISETP.GE.U32.AND.EX P3, PT, R8, UR11, PT, P3 ;  /* 0x0000000b08007c0c */ /* 0x000fe2000bf66130 */
[----:B------:R-:W1:Y:S01]  /*0a90*/  @!P0 LDC.64 R18, c[0x0][0x380] ;  /* 0x0000e000ff128b82 */ /* 0x000e620000000a00 */
[----:B------:R-:W-:-:S02]  /*0aa0*/  LOP3.LUT R14, R14, 0xfffffffc, RZ, 0xc0, !PT ;  /* 0xfffffffc0e0e7812 */ /* 0x000fc400078ec0ff */
[----:B------:R-:W-:Y:S02]  /*0ab0*/  ISETP.LT.OR P3, PT, R7, RZ, P3 ;  /* 0x000000ff0700720c */ /* 0x000fe40001f61670 */
[C---:B0-----:R-:W-:Y:S02]  /*0ac0*/  @!P0 LEA R12, P4, R5.reuse, UR6, 0x2 ;  /* 0x00000006050c8c11 */ /* 0x041fe4000f8810ff */
[----:B------:R-:W-:Y:S01]  /*0ad0*/  LOP3.LUT R20, R20, 0x3, RZ, 0xc0, !PT ;  /* 0x0000000314147812 */ /* 0x000fe200078ec0ff */
[----:B------:R-:W0:Y:S01]  /*0ae0*/  @!P1 LDC.64 R16, c[0x0][0x380] ;  /* 0x0000e000ff109b82 */ /* 0x000e220000000a00 */
[----:B------:R-:W-:Y:S02]  /*0af0*/  IADD3 R14, P5, PT, R14, UR6, RZ ;  /* 0x000000060e0e7c10 */ /* 0x000fe4000ffbe0ff */
[----:B------:R-:W-:-:S05]  /*0b00*/  @!P0 LEA.HI.X R13, R5, UR7, R6, 0x2, P4 ;  /* 0x00000007050d8c11 */ /* 0x000fca000a0f1406 */
[----:B------:R-:W2:Y:S01]  /*0b10*/  @!P2 LDC.64 R8, c[0x0][0x380] ;  /* 0x0000e000ff08ab82 */ /* 0x000ea20000000a00 */
[----:B------:R-:W3:Y:S07]  /*0b20*/  @!P0 LDG.E.CONSTANT R12, desc[UR12][R12.64] ;  /* 0x0000000c0c0c8981 */ /* 0x000eee000c1e9900 */
[----:B------:R-:W4:Y:S01]  /*0b30*/  @!P3 LDC.64 R10, c[0x0][0x380] ;  /* 0x0000e000ff0abb82 */ /* 0x000f220000000a00 */
[----:B-1----:R-:W-:-:S06]  /*0b40*/  @!P0 IMAD.WIDE.U32 R18, R23, 0x4, R18 ;  /* 0x0000000417128825 */ /* 0x002fcc00078e0012 */
[----:B------:R-:W3:Y:S01]  /*0b50*/  @!P0 LDG.E.CONSTANT R19, desc[UR12][R18.64] ;  /* 0x0000000c12138981 */ /* 0x000ee2000c1e9900 */
[----:B0-----:R-:W-:Y:S01]  /*0b60*/  @!P1 IMAD.WIDE.U32 R16, R15, 0x4, R16 ;  /* 0x000000040f109825 */ /* 0x001fe200078e0010 */
[----:B------:R-:W-:-:S05]  /*0b70*/  IADD3.X R15, PT, PT, R20, UR7, RZ, P5, !PT ;  /* 0x00000007140f7c10 */ /* 0x000fca000affe4ff */
[----:B------:R-:W5:Y:S01]  /*0b80*/  @!P1 LDG.E.CONSTANT R17, desc[UR12][R16.64] ;  /* 0x0000000c10119981 */ /* 0x000f62000c1e9900 */
[----:B--2---:R-:W-:-:S03]  /*0b90*/  @!P2 IMAD.WIDE.U32 R8, R21, 0x4, R8 ;  /* 0x000000041508a825 */ /* 0x004fc600078e0008 */
[----:B------:R-:W5:Y:S04]  /*0ba0*/  @!P1 LDG.E.CONSTANT R6, desc[UR12][R14.64+0x4] ;  /* 0x0000040c0e069981 */ /* 0x000f68000c1e9900 */
[----:B------:R-:W2:Y:S01]  /*0bb0*/  @!P2 LDG.E.CONSTANT R9, desc[UR12][R8.64] ;  /* 0x0000000c0809a981 */ /* 0x000ea2000c1e9900 */
[----:B----4-:R-:W-:-:S03]  /*0bc0*/  @!P3 IMAD.WIDE.U32 R10, R7, 0x4, R10 ;  /* 0x00000004070ab825 */ /* 0x010fc600078e000a */
[----:B------:R-:W2:Y:S04]  /*0bd0*/  @!P2 LDG.E.CONSTANT R7, desc[UR12][R14.64+0x8] ;  /* 0x0000080c0e07a981 */ /* 0x000ea8000c1e9900 */
[----:B------:R-:W4:Y:S04]  /*0be0*/  @!P3 LDG.E.CONSTANT R20, desc[UR12][R14.64+0xc] ;  /* 0x00000c0c0e14b981 */ /* 0x000f28000c1e9900 */
[----:B------:R-:W4:Y:S01]  /*0bf0*/  @!P3 LDG.E.CONSTANT R11, desc[UR12][R10.64] ;  /* 0x0000000c0a0bb981 */ /* 0x000f22000c1e9900 */
[----:B------:R-:W-:Y:S02]  /*0c00*/  VIADD R5, R5, 0x4 ;  /* 0x0000000405057836 */ /* 0x000fe40000000000 */
[----:B---3--:R-:W-:-:S04]  /*0c10*/  @!P0 FFMA R0, R19, R12, R0 ;  /* 0x0000000c13008223 */ /* 0x008fc80000000000 */
[----:B-----5:R-:W-:Y:S01]  /*0c20*/  @!P1 FFMA R0, R17, R6, R0 ;  /* 0x0000000611009223 */ /* 0x020fe20000000000 */
[----:B------:R-:W-:-:S03]  /*0c30*/  IMAD.MOV.U32 R6, RZ, RZ, RZ ;  /* 0x000000ffff067224 */ /* 0x000fc600078e00ff */
[----:B--2---:R-:W-:-:S04]  /*0c40*/  @!P2 FFMA R0, R9, R7, R0 ;  /* 0x000000070900a223 */ /* 0x004fc80000000000 */
[----:B----4-:R-:W-:-:S07]  /*0c50*/  @!P3 FFMA R0, R11, R20, R0 ;  /* 0x000000140b00b223 */ /* 0x010fce0000000000 */
.L_x_3:
[----:B------:R-:W-:Y:S05]  /*0c60*/  BRA.U !UP1, `(.L_x_0) ;  /* 0x0000000109dc7547 */ /* 0x000fea000b800000 */
[----:B------:R-:W-:Y:S02]  /*0c70*/  UISETP.NE.U32.AND UP0, UPT, UR5, 0x1, UPT ;  /* 0x000000010500788c */ /* 0x000fe4000bf05070 */
[----:B------:R-:W-:Y:S02]  /*0c80*/  ULOP3.LUT UR4, UR4, 0x1, URZ, 0xc0, !UPT ;  /* 0x0000000104047892 */ /* 0x000fe4000f8ec0ff */
[----:B------:R-:W-:Y:S02]  /*0c90*/  UISETP.NE.AND.EX UP0, UPT, URZ, URZ, UPT, UP0 ;  /* 0x000000ffff00728c */ /* 0x000fe4000bf05300 */
[----:B------:R-:W-:-:S04]  /*0ca0*/  UISETP.NE.U32.AND UP1, UPT, UR4, 0x1, UPT ;  /* 0x000000010400788c */ /* 0x000fc8000bf25070 */
[----:B------:R-:W-:-:S03]  /*0cb0*/  UISETP.NE.U32.AND.EX UP1, UPT, URZ, URZ, UPT, UP1 ;  /* 0x000000ffff00728c */ /* 0x000fc6000bf25110 */
[----:B------:R-:W-:Y:S08]  /*0cc0*/  BRA.U !UP0, `(.L_x_4) ;  /* 0x0000000108807547 */ /* 0x000ff0000b800000 */
[----:B------:R-:W-:-:S04]  /*0cd0*/  IMAD.IADD R17, R4, 0x1, R5 ;  /* 0x0000000104117824 */ /* 0x000fc800078e0205 */
[C---:B------:R-:W-:Y:S01]  /*0ce0*/  VIADD R7, R17.reuse, 0x1 ;  /* 0x0000000111077836 */ /* 0x040fe20000000000 */
[----:B------:R-:W-:Y:S02]  /*0cf0*/  ISETP.GE.U32.AND P0, PT, R17, UR10, PT ;  /* 0x0000000a11007c0c */ /* 0x000fe4000bf06070 */
[----:B------:R-:W-:Y:S02]  /*0d00*/  SHF.R.S32.HI R8, RZ, 0x1f, R17 ;  /* 0x0000001fff087819 */ /* 0x000fe40000011411 */
[----:B------:R-:W-:Y:S02]  /*0d10*/  ISETP.GE.U32.AND P1, PT, R7, UR10, PT ;  /* 0x0000000a07007c0c */ /* 0x000fe4000bf26070 */
[----:B------:R-:W-:Y:S02]  /*0d20*/  ISETP.GE.U32.AND.EX P0, PT, R8, UR11, PT, P0 ;  /* 0x0000000b08007c0c */ /* 0x000fe4000bf06100 */
[----:B------:R-:W-:Y:S02]  /*0d30*/  SHF.R.S32.HI R8, RZ, 0x1f, R7 ;  /* 0x0000001fff087819 */ /* 0x000fe40000011407 */
[----:B------:R-:W-:-:S02]  /*0d40*/  ISETP.LT.OR P0, PT, R17, RZ, P0 ;  /* 0x000000ff1100720c */ /* 0x000fc40000701670 */
[----:B------:R-:W-:-:S04]  /*0d50*/  ISETP.GE.U32.AND.EX P1, PT, R8, UR11, PT, P1 ;  /* 0x0000000b08007c0c */ /* 0x000fc8000bf26110 */
[----:B------:R-:W-:-:S07]  /*0d60*/  ISETP.LT.OR P1, PT, R7, RZ, P1 ;  /* 0x000000ff0700720c */ /* 0x000fce0000f21670 */
[----:B------:R-:W0:Y:S06]  /*0d70*/  @!P0 LDC.64 R12, c[0x0][0x388] ;  /* 0x0000e200ff0c8b82 */ /* 0x000e2c0000000a00 */
[----:B------:R-:W-:Y:S02]  /*0d80*/  @!P1 IMAD.SHL.U32 R16, R5, 0x4, RZ ;  /* 0x0000000405109824 */ /* 0x000fe400078e00ff */
[----:B------:R-:W1:Y:S03]  /*0d90*/  @!P1 LDC.64 R8, c[0x0][0x388] ;  /* 0x0000e200ff089b82 */ /* 0x000e660000000a00 */
[----:B------:R-:W-:-:S02]  /*0da0*/  @!P1 LOP3.LUT R19, R16, 0xfffffffc, RZ, 0xc0, !PT ;  /* 0xfffffffc10139812 */ /* 0x000fc400078ec0ff */
[----:B------:R-:W-:-:S03]  /*0db0*/  @!P1 SHF.L.U64.HI R16, R5, 0x2, R6 ;  /* 0x0000000205109819 */ /* 0x000fc60000010206 */
[----:B------:R-:W2:Y:S01]  /*0dc0*/  @!P0 LDC.64 R14, c[0x0][0x380] ;  /* 0x0000e000ff0e8b82 */ /* 0x000ea20000000a00 */
[----:B------:R-:W-:-:S07]  /*0dd0*/  @!P1 LOP3.LUT R16, R16, 0x3, RZ, 0xc0, !PT ;  /* 0x0000000310109812 */ /* 0x000fce00078ec0ff */
[----:B------:R-:W3:Y:S01]  /*0de0*/  @!P1 LDC.64 R10, c[0x0][0x380] ;  /* 0x0000e000ff0a9b82 */ /* 0x000ee20000000a00 */
[----:B0-----:R-:W-:-:S04]  /*0df0*/  @!P0 LEA R12, P2, R5, R12, 0x2 ;  /* 0x0000000c050c8211 */ /* 0x001fc800078410ff */
[----:B------:R-:W-:Y:S02]  /*0e00*/  @!P0 LEA.HI.X R13, R5, R13, R6, 0x2, P2 ;  /* 0x0000000d050d8211 */ /* 0x000fe400010f1406 */
[----:B-1----:R-:W-:-:S04]  /*0e10*/  @!P1 IADD3 R8, P2, PT, R19, R8, RZ ;  /* 0x0000000813089210 */ /* 0x002fc80007f5e0ff */
[----:B------:R-:W4:Y:S01]  /*0e20*/  @!P0 LDG.E.CONSTANT R13, desc[UR12][R12.64] ;  /* 0x0000000c0c0d8981 */ /* 0x000f22000c1e9900 */
[----:B------:R-:W-:Y:S02]  /*0e30*/  @!P1 IMAD.X R9, R16, 0x1, R9, P2 ;  /* 0x0000000110099824 */ /* 0x000fe400010e0609 */
[----:B--2---:R-:W-:-:S03]  /*0e40*/  @!P0 IMAD.WIDE.U32 R14, R17, 0x4, R14 ;  /* 0x00000004110e8825 */ /* 0x004fc600078e000e */
[----:B------:R-:W2:Y:S04]  /*0e50*/  @!P1 LDG.E.CONSTANT R8, desc[UR12][R8.64+0x4] ;  /* 0x0000040c08089981 */ /* 0x000ea8000c1e9900 */
[----:B------:R-:W4:Y:S01]  /*0e60*/  @!P0 LDG.E.CONSTANT R15, desc[UR12][R14.64] ;  /* 0x0000000c0e0f8981 */ /* 0x000f22000c1e9900 */
[----:B---3--:R-:W-:-:S06]  /*0e70*/  @!P1 IMAD.WIDE.U32 R10, R7, 0x4, R10 ;  /* 0x00000004070a9825 */ /* 0x008fcc00078e000a */
[----:B------:R-:W2:Y:S01]  /*0e80*/  @!P1 LDG.E.CONSTANT R11, desc[UR12][R10.64] ;  /* 0x0000000c0a0b9981 */ /* 0x000ea2000c1e9900 */
[----:B------:R-:W-:Y:S02]  /*0e90*/  VIADD R5, R5, 0x2 ;  /* 0x0000000205057836 */ /* 0x000fe40000000000 */
[----:B------:R-:W-:Y:S02]  /*0ea0*/  IMAD.MOV.U32 R6, RZ, RZ, RZ ;  /* 0x000000ffff067224 */ /* 0x000fe400078e00ff */
[----:B----4-:R-:W-:-:S04]  /*0eb0*/  @!P0 FFMA R0, R13, R15, R0 ;  /* 0x0000000f0d008223 */ /* 0x010fc80000000000 */
[----:B--2---:R-:W-:-:S07]  /*0ec0*/  @!P1 FFMA R0, R11, R8, R0 ;  /* 0x000000080b009223 */ /* 0x004fce0000000000 */
.L_x_4:
[----:B------:R-:W-:Y:S05]  /*0ed0*/  BRA.U UP1, `(.L_x_0) ;  /* 0x0000000101407547 */ /* 0x000fea000b800000 */
[----:B------:R-:W-:Y:S01]  /*0ee0*/  IMAD.IADD R7, R4, 0x1, R5 ;  /* 0x0000000104077824 */ /* 0x000fe200078e0205 */
[----:B------:R-:W-:Y:S04]  /*0ef0*/  BSSY.RECONVERGENT B0, `(.L_x_0) ;  /* 0x000000e000007945 */ /* 0x000fe80003800200 */
[----:B------:R-:W-:Y:S02]  /*0f00*/  ISETP.GE.U32.AND P0, PT, R7, UR10, PT ;  /* 0x0000000a07007c0c */ /* 0x000fe4000bf06070 */
[----:B------:R-:W-:-:S04]  /*0f10*/  SHF.R.S32.HI R4, RZ, 0x1f, R7 ;  /* 0x0000001fff047819 */ /* 0x000fc80000011407 */
[----:B------:R-:W-:-:S04]  /*0f20*/  ISETP.GE.U32.AND.EX P0, PT, R4, UR11, PT, P0 ;  /* 0x0000000b04007c0c */ /* 0x000fc8000bf06100 */
[----:B------:R-:W-:-:S13]  /*0f30*/  ISETP.LT.OR P0, PT, R7, RZ, P0 ;  /* 0x000000ff0700720c */ /* 0x000fda0000701670 */
[----:B------:R-:W-:Y:S05]  /*0f40*/  @P0 BRA `(.L_x_5) ;  /* 0x0000000000200947 */ /* 0x000fea0003800000 */
[----:B------:R-:W0:Y:S08]  /*0f50*/  LDC.64 R10, c[0x0][0x388] ;  /* 0x0000e200ff0a7b82 */ /* 0x000e300000000a00 */
[----:B------:R-:W1:Y:S01]  /*0f60*/  LDC.64 R8, c[0x0][0x380] ;  /* 0x0000e000ff087b82 */ /* 0x000e620000000a00 */
[----:B0-----:R-:W-:-:S04]  /*0f70*/  LEA R4, P0, R5, R10, 0x2 ;  /* 0x0000000a05047211 */ /* 0x001fc800078010ff */
[----:B------:R-:W-:Y:S01]  /*0f80*/  LEA.HI.X R5, R5, R11, R6, 0x2, P0 ;  /* 0x0000000b05057211 */ /* 0x000fe200000f1406 */
[----:B-1----:R-:W-:-:S04]  /*0f90*/  IMAD.WIDE.U32 R8, R7, 0x4, R8 ;  /* 0x0000000407087825 */ /* 0x002fc800078e0008 */
[----:B------:R-:W2:Y:S04]  /*0fa0*/  LDG.E.CONSTANT R4, desc[UR12][R4.64] ;  /* 0x0000000c04047981 */ /* 0x000ea8000c1e9900 */
[----:B------:R-:W2:Y:S02]  /*0fb0*/  LDG.E.CONSTANT R9, desc[UR12][R8.64] ;  /* 0x0000000c08097981 */ /* 0x000ea4000c1e9900 */
[----:B--2---:R-:W-:-:S07]  /*0fc0*/  FFMA R0, R9, R4, R0 ;  /* 0x0000000409007223 */ /* 0x004fce0000000000 */
.L_x_5:
[----:B------:R-:W-:Y:S05]  /*0fd0*/  BSYNC.RECONVERGENT B0 ;  /* 0x0000000000007941 */ /* 0x000fea0003800200 */
.L_x_0:
[----:B------:R-:W0:Y:S02]  /*0fe0*/  LDCU.64 UR4, c[0x0][0x390] ;  /* 0x00007200ff0477ac */ /* 0x000e240008000a00 */
[----:B0-----:R-:W-:-:S04]  /*0ff0*/  LEA R4, P0, R2, UR4, 0x2 ;  /* 0x0000000402047c11 */ /* 0x001fc8000f8010ff */
[----:B------:R-:W-:-:S05]  /*1000*/  LEA.HI.X R5, R2, UR5, R3, 0x2, P0 ;  /* 0x0000000502057c11 */ /* 0x000fca00080f1403 */
[----:B------:R-:W-:Y:S01]  /*1010*/  STG.E desc[UR12][R4.64], R0 ;  /* 0x0000000004007986 */ /* 0x000fe2000c10190c */
[----:B------:R-:W-:Y:S05]  /*1020*/  EXIT ;  /* 0x000000000000794d */ /* 0x000fea0003800000 */
.L_x_6:
[----:B------:R-:W-:-:S00]  /*1030*/  BRA `(.L_x_6) ;  /* 0xfffffffc00fc7947 */ /* 0x000fc0000383ffff */
[----:B------:R-:W-:-:S00]  /*1040*/  NOP ;  /* 0x0000000000007918 */ /* 0x000fc00000000000 */
        /* <DEDUP_REMOVED lines=11> */
.L_x_7:


//--------------------- .nv.shared.reserved.0     --------------------------
	.section	.nv.shared.reserved.0,"aw",@nobits
	.weak		__nv_reservedSMEM_offset_0_alias
	.size		__nv_reservedSMEM_offset_0_alias, 0, 64
	.other		__nv_reservedSMEM_offset_0_alias,@"STO_CUDA_RESERVED_SHARED STV_DEFAULT"
__nv_reservedSMEM_offset_0_alias:
	.zero		0
	.zero		64


//--------------------- .nv.constant0._Z13conv1d_kernelPKfS0_Pfmm --------------------------
	.section	.nv.constant0._Z13conv1d_kernelPKfS0_Pfmm,"a",@progbits
	.sectionflags	@""
	.align	4
.nv.constant0._Z13conv1d_kernelPKfS0_Pfmm:
	.zero		936


//--------------------- SYMBOLS --------------------------

	.type		.nv.reservedSmem.offset0,@object
	.size		.nv.reservedSmem.offset0,0x4
